	.headerflags	@"EF_CUDA_TEXMODE_UNIFIED EF_CUDA_64BIT_ADDRESS EF_CUDA_ACCELERATORS EF_CUDA_SM90 EF_CUDA_VIRTUAL_SM(EF_CUDA_SM90)"
	.elftype	@"ET_EXEC"


//--------------------- .nv.info                  --------------------------
	.section	.nv.info,"",@"SHT_CUDA_INFO"
	.align	4


	//----- nvinfo : EIATTR_REGCOUNT
	.align		4
        /*0000*/ 	.byte	0x04, 0x2f
        /*0002*/ 	.short	(.L_1 - .L_0)
	.align		4
.L_0:
        /*0004*/ 	.word	index@(triton_poi_fused_clone_5)
        /*0008*/ 	.word	0x0000000e


	//----- nvinfo : EIATTR_MIN_STACK_SIZE
	.align		4
.L_1:
        /*000c*/ 	.byte	0x04, 0x12
        /*000e*/ 	.short	(.L_3 - .L_2)
	.align		4
.L_2:
        /*0010*/ 	.word	index@(triton_poi_fused_clone_5)
        /*0014*/ 	.word	0x00000000


	//----- nvinfo : EIATTR_FRAME_SIZE
	.align		4
.L_3:
        /*0018*/ 	.byte	0x04, 0x11
        /*001a*/ 	.short	(.L_5 - .L_4)
	.align		4
.L_4:
        /*001c*/ 	.word	index@(triton_poi_fused_clone_5)
        /*0020*/ 	.word	0x00000000


	//----- nvinfo : EIATTR_MIN_STACK_SIZE
	.align		4
.L_5:
        /*0024*/ 	.byte	0x04, 0x12
        /*0026*/ 	.short	(.L_7 - .L_6)
	.align		4
.L_6:
        /*0028*/ 	.word	index@(triton_poi_fused_clone_5)
        /*002c*/ 	.word	0x00000000
.L_7:


//--------------------- .nv.info.triton_poi_fused_clone_5 --------------------------
	.section	.nv.info.triton_poi_fused_clone_5,"",@"SHT_CUDA_INFO"
	.sectionflags	@""
	.align	4


	//----- nvinfo : EIATTR_CUDA_API_VERSION
	.align		4
        /*0000*/ 	.byte	0x04, 0x37
        /*0002*/ 	.short	(.L_9 - .L_8)
.L_8:
        /*0004*/ 	.word	0x0000007c


	//----- nvinfo : EIATTR_KPARAM_INFO
	.align		4
.L_9:
        /*0008*/ 	.byte	0x04, 0x17
        /*000a*/ 	.short	(.L_11 - .L_10)
.L_10:
        /*000c*/ 	.word	0x00000000
        /*0010*/ 	.short	0x0003
        /*0012*/ 	.short	0x0014
        /*0014*/ 	.byte	0x00, 0xf0, 0x11, 0x00


	//----- nvinfo : EIATTR_KPARAM_INFO
	.align		4
.L_11:
        /*0018*/ 	.byte	0x04, 0x17
        /*001a*/ 	.short	(.L_13 - .L_12)
.L_12:
        /*001c*/ 	.word	0x00000000
        /*0020*/ 	.short	0x0002
        /*0022*/ 	.short	0x0010
        /*0024*/ 	.byte	0x00, 0xf0, 0x11, 0x00


	//----- nvinfo : EIATTR_KPARAM_INFO
	.align		4
.L_13:
        /*0028*/ 	.byte	0x04, 0x17
        /*002a*/ 	.short	(.L_15 - .L_14)
.L_14:
        /*002c*/ 	.word	0x00000000
        /*0030*/ 	.short	0x0001
        /*0032*/ 	.short	0x0008
        /*0034*/ 	.byte	0x00, 0xf4, 0x21, 0x00


	//----- nvinfo : EIATTR_KPARAM_INFO
	.align		4
.L_15:
        /*0038*/ 	.byte	0x04, 0x17
        /*003a*/ 	.short	(.L_17 - .L_16)
.L_16:
        /*003c*/ 	.word	0x00000000
        /*0040*/ 	.short	0x0000
        /*0042*/ 	.short	0x0000
        /*0044*/ 	.byte	0x00, 0xf4, 0x21, 0x00


	//----- nvinfo : EIATTR_SPARSE_MMA_MASK
	.align		4
.L_17:
        /*0048*/ 	.byte	0x03, 0x50
        /*004a*/ 	.short	0x0000


	//----- nvinfo : EIATTR_MAXREG_COUNT
	.align		4
        /*004c*/ 	.byte	0x03, 0x1b
        /*004e*/ 	.short	0x00ff


	//----- nvinfo : EIATTR_EXIT_INSTR_OFFSETS
	.align		4
        /*0050*/ 	.byte	0x04, 0x1c
        /*0052*/ 	.short	(.L_19 - .L_18)


	//   ....[0]....
.L_18:
        /*0054*/ 	.word	0x000002c0


	//   ....[1]....
        /*0058*/ 	.word	0x00000320


	//----- nvinfo : EIATTR_REQNTID
	.align		4
.L_19:
        /*005c*/ 	.byte	0x04, 0x10
        /*005e*/ 	.short	(.L_21 - .L_20)
.L_20:
        /*0060*/ 	.word	0x00000080
        /*0064*/ 	.word	0x00000001
        /*0068*/ 	.word	0x00000001


	//----- nvinfo : EIATTR_CBANK_PARAM_SIZE
	.align		4
.L_21:
        /*006c*/ 	.byte	0x03, 0x19
        /*006e*/ 	.short	0x0018


	//----- nvinfo : EIATTR_PARAM_CBANK
	.align		4
        /*0070*/ 	.byte	0x04, 0x0a
        /*0072*/ 	.short	(.L_23 - .L_22)
	.align		4
.L_22:
        /*0074*/ 	.word	index@(.nv.constant0.triton_poi_fused_clone_5)
        /*0078*/ 	.short	0x0210
        /*007a*/ 	.short	0x0018


	//----- nvinfo : EIATTR_SW_WAR
	.align		4
.L_23:
        /*007c*/ 	.byte	0x04, 0x36
        /*007e*/ 	.short	(.L_25 - .L_24)
.L_24:
        /*0080*/ 	.word	0x00000008
.L_25:


//--------------------- .nv.callgraph             --------------------------
	.section	.nv.callgraph,"",@"SHT_CUDA_CALLGRAPH"
	.align	4
	.sectionentsize	8
	.align		4
        /*0000*/ 	.word	0x00000000
	.align		4
        /*0004*/ 	.word	0xffffffff
	.align		4
        /*0008*/ 	.word	0x00000000
	.align		4
        /*000c*/ 	.word	0xfffffffe
	.align		4
        /*0010*/ 	.word	0x00000000
	.align		4
        /*0014*/ 	.word	0xfffffffd
	.align		4
        /*0018*/ 	.word	0x00000000
	.align		4
        /*001c*/ 	.word	0xfffffffc


//--------------------- .text.triton_poi_fused_clone_5 --------------------------
	.section	.text.triton_poi_fused_clone_5,"ax",@progbits
	.sectionflags	@"SHF_BARRIERS=1"
	.align	128
        .global         triton_poi_fused_clone_5
        .type           triton_poi_fused_clone_5,@function
        .size           triton_poi_fused_clone_5,(.L_x_1 - triton_poi_fused_clone_5)
        .other          triton_poi_fused_clone_5,@"STO_CUDA_ENTRY STV_DEFAULT"
triton_poi_fused_clone_5:
.text.triton_poi_fused_clone_5:
[----:B------:R-:W0:Y:S02]  /*0000*/  LDC R1, c[0x0][0x28] ;  /* 0x00000a00ff017b82 */ /* 0x000e240000000800 */
[----:B------:R-:W1:Y:S01]  /*0010*/  S2R R0, SR_CTAID.Y ;  /* 0x0000000000007919 */ /* 0x000e620000002600 */
[----:B------:R-:W2:Y:S01]  /*0020*/  LDC.64 R2, c[0x0][0x210] ;  /* 0x00008400ff027b82 */ /* 0x000ea20000000a00 */
[----:B------:R-:W-:Y:S01]  /*0030*/  ULDC.64 UR6, c[0x0][0x208] ;  /* 0x0000820000067ab9 */ /* 0x000fe20000000a00 */
[----:B------:R-:W3:Y:S01]  /*0040*/  S2R R11, SR_TID.X ;  /* 0x00000000000b7919 */ /* 0x000ee20000002100 */
[----:B------:R-:W4:Y:S01]  /*0050*/  S2R R6, SR_CTAID.X ;  /* 0x0000000000067919 */ /* 0x000f220000002500 */
[----:B-1----:R-:W-:Y:S01]  /*0060*/  IMAD.SHL.U32 R0, R0, 0x8, RZ ;  /* 0x0000000800007824 */ /* 0x002fe200078e00ff */
[----:B---3--:R-:W-:-:S04]  /*0070*/  SHF.R.U32.HI R5, RZ, 0x3, R11 ;  /* 0x00000003ff057819 */ /* 0x008fc8000001160b */
[----:B------:R-:W-:Y:S01]  /*0080*/  LOP3.LUT R4, R0, 0x7, R11, 0xf8, !PT ;  /* 0x0000000700047812 */ /* 0x000fe200078ef80b */
[----:B----4-:R-:W-:Y:S01]  /*0090*/  IMAD.SHL.U32 R6, R6, 0x10, RZ ;  /* 0x0000001006067824 */ /* 0x010fe200078e00ff */
[----:B------:R-:W-:Y:S02]  /*00a0*/  SGXT.U32 R5, R5, 0x4 ;  /* 0x000000040505781a */ /* 0x000fe40000000000 */
[----:B------:R-:W-:Y:S02]  /*00b0*/  LEA.HI R8, R4, R4, RZ, 0x1 ;  /* 0x0000000404087211 */ /* 0x000fe400078f08ff */
[----:B------:R-:W-:Y:S02]  /*00c0*/  LOP3.LUT R7, R6, R5, RZ, 0xfc, !PT ;  /* 0x0000000506077212 */ /* 0x000fe400078efcff */
[C---:B------:R-:W-:Y:S01]  /*00d0*/  LOP3.LUT R9, R8.reuse, 0xfffffffe, RZ, 0xc0, !PT ;  /* 0xfffffffe08097812 */ /* 0x040fe200078ec0ff */
[----:B------:R-:W-:Y:S01]  /*00e0*/  IMAD.SHL.U32 R8, R8, 0x10, RZ ;  /* 0x0000001008087824 */ /* 0x000fe200078e00ff */
[----:B------:R-:W-:-:S03]  /*00f0*/  ISETP.GE.AND P0, PT, R7, 0x10, PT ;  /* 0x000000100700780c */ /* 0x000fc60003f06270 */
[C---:B------:R-:W-:Y:S01]  /*0100*/  IMAD.IADD R10, R4.reuse, 0x1, -R9 ;  /* 0x00000001040a7824 */ /* 0x040fe200078e0a09 */
[----:B------:R-:W-:Y:S01]  /*0110*/  ISETP.LT.AND P0, PT, R4, 0x8, !P0 ;  /* 0x000000080400780c */ /* 0x000fe20004701270 */
[----:B------:R-:W-:Y:S02]  /*0120*/  IMAD.MOV.U32 R4, RZ, RZ, RZ ;  /* 0x000000ffff047224 */ /* 0x000fe400078e00ff */
[----:B------:R-:W-:Y:S01]  /*0130*/  IMAD R10, R7, 0x2, R10 ;  /* 0x00000002070a7824 */ /* 0x000fe200078e020a */
[----:B------:R-:W-:-:S05]  /*0140*/  LOP3.LUT R7, R8, 0xffffffe0, RZ, 0xc0, !PT ;  /* 0xffffffe008077812 */ /* 0x000fca00078ec0ff */
[----:B------:R-:W-:-:S04]  /*0150*/  IMAD.IADD R7, R10, 0x1, R7 ;  /* 0x000000010a077824 */ /* 0x000fc800078e0207 */
[----:B--2---:R-:W-:-:S05]  /*0160*/  IMAD.WIDE R2, R7, 0x4, R2 ;  /* 0x0000000407027825 */ /* 0x004fca00078e0202 */
[----:B------:R1:W2:Y:S01]  /*0170*/  @P0 LDG.E.EL R4, desc[UR6][R2.64] ;  /* 0x0000000602040981 */ /* 0x0002a2000c2e1900 */
[----:B------:R-:W3:Y:S01]  /*0180*/  S2UR UR5, SR_CgaCtaId ;  /* 0x00000000000579c3 */ /* 0x000ee20000008800 */
[----:B------:R-:W-:Y:S01]  /*0190*/  IMAD.SHL.U32 R8, R11, 0x10, RZ ;  /* 0x000000100b087824 */ /* 0x000fe200078e00ff */
[----:B------:R-:W-:Y:S01]  /*01a0*/  SHF.R.U32.HI R7, RZ, 0x4, R11 ;  /* 0x00000004ff077819 */ /* 0x000fe2000001160b */
[----:B------:R-:W-:-:S03]  /*01b0*/  UMOV UR4, 0x400 ;  /* 0x0000040000047882 */ /* 0x000fc60000000000 */
[----:B------:R-:W-:Y:S02]  /*01c0*/  LOP3.LUT R9, R5, 0x70, R8, 0xf8, !PT ;  /* 0x0000007005097812 */ /* 0x000fe400078ef808 */
[----:B------:R-:W-:Y:S02]  /*01d0*/  SHF.R.U32.HI R8, RZ, 0x4, R8 ;  /* 0x00000004ff087819 */ /* 0x000fe40000011608 */
[----:B------:R-:W-:Y:S02]  /*01e0*/  SGXT.U32 R5, R7, 0x3 ;  /* 0x000000030705781a */ /* 0x000fe40000000000 */
[----:B------:R-:W-:Y:S02]  /*01f0*/  LOP3.LUT R7, R6, 0xf, R11, 0xf8, !PT ;  /* 0x0000000f06077812 */ /* 0x000fe400078ef80b */
[----:B------:R-:W-:Y:S02]  /*0200*/  SGXT.U32 R6, R8, 0x3 ;  /* 0x000000030806781a */ /* 0x000fe40000000000 */
[----:B------:R-:W-:-:S02]  /*0210*/  LOP3.LUT R0, R0, R5, RZ, 0xfc, !PT ;  /* 0x0000000500007212 */ /* 0x000fc400078efcff */
[----:B------:R-:W-:Y:S01]  /*0220*/  ISETP.GE.AND P0, PT, R7, 0x10, PT ;  /* 0x000000100700780c */ /* 0x000fe20003f06270 */
[----:B------:R-:W-:Y:S01]  /*0230*/  IMAD.IADD R6, R9, 0x1, R6 ;  /* 0x0000000109067824 */ /* 0x000fe200078e0206 */
[----:B-1----:R-:W-:Y:S02]  /*0240*/  LOP3.LUT R2, R11, 0x7f, RZ, 0xc0, !PT ;  /* 0x0000007f0b027812 */ /* 0x002fe400078ec0ff */
[----:B------:R-:W-:Y:S01]  /*0250*/  ISETP.LT.AND P0, PT, R0, 0x8, !P0 ;  /* 0x000000080000780c */ /* 0x000fe20004701270 */
[----:B---3--:R-:W-:Y:S02]  /*0260*/  UPRMT UR4, UR5, 0x654, UR4 ;  /* 0x0000065405047896 */ /* 0x008fe40008000004 */
[----:B------:R-:W-:-:S04]  /*0270*/  IMAD.IADD R2, R5, 0x1, R2 ;  /* 0x0000000105027824 */ /* 0x000fc800078e0202 */
[----:B------:R-:W-:Y:S02]  /*0280*/  LEA R3, R6, UR4, 0x2 ;  /* 0x0000000406037c11 */ /* 0x000fe4000f8e10ff */
[----:B------:R-:W-:-:S03]  /*0290*/  LEA R5, R2, UR4, 0x2 ;  /* 0x0000000402057c11 */ /* 0x000fc6000f8e10ff */
[----:B--2---:R1:W-:Y:S01]  /*02a0*/  STS [R3], R4 ;  /* 0x0000000403007388 */ /* 0x0043e20000000800 */
[----:B------:R-:W-:Y:S06]  /*02b0*/  BAR.SYNC.DEFER_BLOCKING 0x0 ;  /* 0x0000000000007b1d */ /* 0x000fec0000010000 */
[----:B-1----:R-:W-:Y:S05]  /*02c0*/  @!P0 EXIT ;  /* 0x000000000000894d */ /* 0x002fea0003800000 */
[----:B------:R-:W0:Y:S01]  /*02d0*/  LDS R5, [R5] ;  /* 0x0000000005057984 */ /* 0x000e220000000800 */
[----:B------:R-:W1:Y:S01]  /*02e0*/  LDC.64 R2, c[0x0][0x218] ;  /* 0x00008600ff027b82 */ /* 0x000e620000000a00 */
[----:B------:R-:W-:-:S04]  /*02f0*/  IMAD R7, R0, 0x10, R7 ;  /* 0x0000001000077824 */ /* 0x000fc800078e0207 */
[----:B-1----:R-:W-:-:S05]  /*0300*/  IMAD.WIDE R2, R7, 0x4, R2 ;  /* 0x0000000407027825 */ /* 0x002fca00078e0202 */
[----:B0-----:R-:W-:Y:S01]  /*0310*/  STG.E desc[UR6][R2.64], R5 ;  /* 0x0000000502007986 */ /* 0x001fe2000c101906 */
[----:B------:R-:W-:Y:S05]  /*0320*/  EXIT ;  /* 0x000000000000794d */ /* 0x000fea0003800000 */
.L_x_0:
[----:B------:R-:W-:-:S00]  /*0330*/  BRA `(.L_x_0) ;  /* 0xfffffffc00fc7947 */ /* 0x000fc0000383ffff */
[----:B------:R-:W-:-:S00]  /*0340*/  NOP ;  /* 0x0000000000007918 */ /* 0x000fc00000000000 */
        /* <DEDUP_REMOVED lines=11> */
.L_x_1:


//--------------------- .nv.shared.triton_poi_fused_clone_5 --------------------------
	.section	.nv.shared.triton_poi_fused_clone_5,"aw",@nobits
	.sectionflags	@""
	.align	16
	.zero		1024


//--------------------- .nv.constant0.triton_poi_fused_clone_5 --------------------------
	.section	.nv.constant0.triton_poi_fused_clone_5,"a",@progbits
	.sectionflags	@""
	.align	4
.nv.constant0.triton_poi_fused_clone_5:
	.zero		552
